	.headerflags	@"EF_CUDA_TEXMODE_UNIFIED EF_CUDA_64BIT_ADDRESS EF_CUDA_ACCELERATORS EF_CUDA_SM90 EF_CUDA_VIRTUAL_SM(EF_CUDA_SM90)"
	.elftype	@"ET_EXEC"


//--------------------- .nv.info                  --------------------------
	.section	.nv.info,"",@"SHT_CUDA_INFO"
	.align	4


	//----- nvinfo : EIATTR_REGCOUNT
	.align		4
        /*0000*/ 	.byte	0x04, 0x2f
        /*0002*/ 	.short	(.L_1 - .L_0)
	.align		4
.L_0:
        /*0004*/ 	.word	index@(triton_poi_fused_clone_mul_8)
        /*0008*/ 	.word	0x0000000e


	//----- nvinfo : EIATTR_MIN_STACK_SIZE
	.align		4
.L_1:
        /*000c*/ 	.byte	0x04, 0x12
        /*000e*/ 	.short	(.L_3 - .L_2)
	.align		4
.L_2:
        /*0010*/ 	.word	index@(triton_poi_fused_clone_mul_8)
        /*0014*/ 	.word	0x00000000


	//----- nvinfo : EIATTR_FRAME_SIZE
	.align		4
.L_3:
        /*0018*/ 	.byte	0x04, 0x11
        /*001a*/ 	.short	(.L_5 - .L_4)
	.align		4
.L_4:
        /*001c*/ 	.word	index@(triton_poi_fused_clone_mul_8)
        /*0020*/ 	.word	0x00000000


	//----- nvinfo : EIATTR_MIN_STACK_SIZE
	.align		4
.L_5:
        /*0024*/ 	.byte	0x04, 0x12
        /*0026*/ 	.short	(.L_7 - .L_6)
	.align		4
.L_6:
        /*0028*/ 	.word	index@(triton_poi_fused_clone_mul_8)
        /*002c*/ 	.word	0x00000000
.L_7:


//--------------------- .nv.info.triton_poi_fused_clone_mul_8 --------------------------
	.section	.nv.info.triton_poi_fused_clone_mul_8,"",@"SHT_CUDA_INFO"
	.sectionflags	@""
	.align	4


	//----- nvinfo : EIATTR_CUDA_API_VERSION
	.align		4
        /*0000*/ 	.byte	0x04, 0x37
        /*0002*/ 	.short	(.L_9 - .L_8)
.L_8:
        /*0004*/ 	.word	0x0000007c


	//----- nvinfo : EIATTR_KPARAM_INFO
	.align		4
.L_9:
        /*0008*/ 	.byte	0x04, 0x17
        /*000a*/ 	.short	(.L_11 - .L_10)
.L_10:
        /*000c*/ 	.word	0x00000000
        /*0010*/ 	.short	0x0003
        /*0012*/ 	.short	0x0018
        /*0014*/ 	.byte	0x00, 0xf0, 0x11, 0x00


	//----- nvinfo : EIATTR_KPARAM_INFO
	.align		4
.L_11:
        /*0018*/ 	.byte	0x04, 0x17
        /*001a*/ 	.short	(.L_13 - .L_12)
.L_12:
        /*001c*/ 	.word	0x00000000
        /*0020*/ 	.short	0x0002
        /*0022*/ 	.short	0x0010
        /*0024*/ 	.byte	0x00, 0xf4, 0x21, 0x00


	//----- nvinfo : EIATTR_KPARAM_INFO
	.align		4
.L_13:
        /*0028*/ 	.byte	0x04, 0x17
        /*002a*/ 	.short	(.L_15 - .L_14)
.L_14:
        /*002c*/ 	.word	0x00000000
        /*0030*/ 	.short	0x0001
        /*0032*/ 	.short	0x0008
        /*0034*/ 	.byte	0x00, 0xf4, 0x21, 0x00


	//----- nvinfo : EIATTR_KPARAM_INFO
	.align		4
.L_15:
        /*0038*/ 	.byte	0x04, 0x17
        /*003a*/ 	.short	(.L_17 - .L_16)
.L_16:
        /*003c*/ 	.word	0x00000000
        /*0040*/ 	.short	0x0000
        /*0042*/ 	.short	0x0000
        /*0044*/ 	.byte	0x00, 0xf4, 0x21, 0x00


	//----- nvinfo : EIATTR_SPARSE_MMA_MASK
	.align		4
.L_17:
        /*0048*/ 	.byte	0x03, 0x50
        /*004a*/ 	.short	0x0000


	//----- nvinfo : EIATTR_MAXREG_COUNT
	.align		4
        /*004c*/ 	.byte	0x03, 0x1b
        /*004e*/ 	.short	0x00ff


	//----- nvinfo : EIATTR_EXIT_INSTR_OFFSETS
	.align		4
        /*0050*/ 	.byte	0x04, 0x1c
        /*0052*/ 	.short	(.L_19 - .L_18)


	//   ....[0]....
.L_18:
        /*0054*/ 	.word	0x00000230


	//   ....[1]....
        /*0058*/ 	.word	0x00000250


	//----- nvinfo : EIATTR_REQNTID
	.align		4
.L_19:
        /*005c*/ 	.byte	0x04, 0x10
        /*005e*/ 	.short	(.L_21 - .L_20)
.L_20:
        /*0060*/ 	.word	0x00000080
        /*0064*/ 	.word	0x00000001
        /*0068*/ 	.word	0x00000001


	//----- nvinfo : EIATTR_CBANK_PARAM_SIZE
	.align		4
.L_21:
        /*006c*/ 	.byte	0x03, 0x19
        /*006e*/ 	.short	0x001c


	//----- nvinfo : EIATTR_PARAM_CBANK
	.align		4
        /*0070*/ 	.byte	0x04, 0x0a
        /*0072*/ 	.short	(.L_23 - .L_22)
	.align		4
.L_22:
        /*0074*/ 	.word	index@(.nv.constant0.triton_poi_fused_clone_mul_8)
        /*0078*/ 	.short	0x0210
        /*007a*/ 	.short	0x001c


	//----- nvinfo : EIATTR_SW_WAR
	.align		4
.L_23:
        /*007c*/ 	.byte	0x04, 0x36
        /*007e*/ 	.short	(.L_25 - .L_24)
.L_24:
        /*0080*/ 	.word	0x00000008
.L_25:


//--------------------- .nv.callgraph             --------------------------
	.section	.nv.callgraph,"",@"SHT_CUDA_CALLGRAPH"
	.align	4
	.sectionentsize	8
	.align		4
        /*0000*/ 	.word	0x00000000
	.align		4
        /*0004*/ 	.word	0xffffffff
	.align		4
        /*0008*/ 	.word	0x00000000
	.align		4
        /*000c*/ 	.word	0xfffffffe
	.align		4
        /*0010*/ 	.word	0x00000000
	.align		4
        /*0014*/ 	.word	0xfffffffd
	.align		4
        /*0018*/ 	.word	0x00000000
	.align		4
        /*001c*/ 	.word	0xfffffffc


//--------------------- .text.triton_poi_fused_clone_mul_8 --------------------------
	.section	.text.triton_poi_fused_clone_mul_8,"ax",@progbits
	.align	128
        .global         triton_poi_fused_clone_mul_8
        .type           triton_poi_fused_clone_mul_8,@function
        .size           triton_poi_fused_clone_mul_8,(.L_x_1 - triton_poi_fused_clone_mul_8)
        .other          triton_poi_fused_clone_mul_8,@"STO_CUDA_ENTRY STV_DEFAULT"
triton_poi_fused_clone_mul_8:
.text.triton_poi_fused_clone_mul_8:
[----:B------:R-:W0:Y:S02]  /*0000*/  LDC R1, c[0x0][0x28] ;  /* 0x00000a00ff017b82 */ /* 0x000e240000000800 */
[----:B------:R-:W1:Y:S01]  /*0010*/  S2R R0, SR_TID.X ;  /* 0x0000000000007919 */ /* 0x000e620000002100 */
[----:B------:R-:W2:Y:S01]  /*0020*/  LDC.64 R4, c[0x0][0x218] ;  /* 0x00008600ff047b82 */ /* 0x000ea20000000a00 */
[----:B------:R-:W-:Y:S01]  /*0030*/  ULDC.64 UR4, c[0x0][0x208] ;  /* 0x0000820000047ab9 */ /* 0x000fe20000000a00 */
[----:B------:R-:W3:Y:S01]  /*0040*/  S2R R3, SR_CTAID.X ;  /* 0x0000000000037919 */ /* 0x000ee20000002500 */
[----:B-1----:R-:W-:Y:S02]  /*0050*/  LOP3.LUT R0, R0, 0x7f, RZ, 0xc0, !PT ;  /* 0x0000007f00007812 */ /* 0x002fe400078ec0ff */
[----:B---3--:R-:W-:-:S03]  /*0060*/  SHF.R.S32.HI R7, RZ, 0x18, R3 ;  /* 0x00000018ff077819 */ /* 0x008fc60000011403 */
[----:B------:R-:W-:Y:S01]  /*0070*/  IMAD R0, R3, 0x80, R0 ;  /* 0x0000008003007824 */ /* 0x000fe200078e0200 */
[----:B------:R-:W-:-:S04]  /*0080*/  SGXT R7, R7, 0x1 ;  /* 0x000000010707781a */ /* 0x000fc80000000200 */
[----:B------:R-:W-:Y:S02]  /*0090*/  ISETP.GE.AND P0, PT, R0, 0x100, PT ;  /* 0x000001000000780c */ /* 0x000fe40003f06270 */
[CC--:B------:R-:W-:Y:S02]  /*00a0*/  LEA.HI R2, R7.reuse, R0.reuse, RZ, 0x4 ;  /* 0x0000000007027211 */ /* 0x0c0fe400078f20ff */
[CC--:B------:R-:W-:Y:S02]  /*00b0*/  LEA.HI R6, R7.reuse, R0.reuse, RZ, 0x2 ;  /* 0x0000000007067211 */ /* 0x0c0fe400078f10ff */
[----:B------:R-:W-:Y:S02]  /*00c0*/  SHF.R.S32.HI R9, RZ, 0x4, R2 ;  /* 0x00000004ff097819 */ /* 0x000fe40000011402 */
[----:B------:R-:W1:Y:S01]  /*00d0*/  LDC.64 R2, c[0x0][0x210] ;  /* 0x00008400ff027b82 */ /* 0x000e620000000a00 */
[----:B------:R-:W-:Y:S02]  /*00e0*/  LEA.HI R8, R7, R0, RZ, 0x6 ;  /* 0x0000000007087211 */ /* 0x000fe400078f30ff */
[----:B------:R-:W-:-:S02]  /*00f0*/  LEA.HI R10, R9, R9, RZ, 0x2 ;  /* 0x00000009090a7211 */ /* 0x000fc400078f10ff */
[----:B------:R-:W-:Y:S02]  /*0100*/  SHF.R.S32.HI R11, RZ, 0x2, R6 ;  /* 0x00000002ff0b7819 */ /* 0x000fe40000011406 */
[----:B------:R-:W-:Y:S02]  /*0110*/  LOP3.LUT R7, R6, 0xfffffffc, RZ, 0xc0, !PT ;  /* 0xfffffffc06077812 */ /* 0x000fe400078ec0ff */
[----:B------:R-:W-:Y:S01]  /*0120*/  LOP3.LUT R8, R8, 0xffffffc0, RZ, 0xc0, !PT ;  /* 0xffffffc008087812 */ /* 0x000fe200078ec0ff */
[C---:B--2---:R-:W-:Y:S01]  /*0130*/  IMAD.WIDE R4, R11.reuse, 0x4, R4 ;  /* 0x000000040b047825 */ /* 0x044fe200078e0204 */
[----:B------:R-:W-:Y:S02]  /*0140*/  LOP3.LUT R10, R10, 0x3ffffffc, RZ, 0xc0, !PT ;  /* 0x3ffffffc0a0a7812 */ /* 0x000fe400078ec0ff */
[----:B------:R-:W-:Y:S02]  /*0150*/  LEA.HI R6, R11, R11, RZ, 0x2 ;  /* 0x0000000b0b067211 */ /* 0x000fe400078f10ff */
[----:B------:R-:W-:Y:S01]  /*0160*/  IADD3 R7, R8, R0, -R7 ;  /* 0x0000000008077210 */ /* 0x000fe20007ffe807 */
[----:B------:R-:W-:Y:S01]  /*0170*/  IMAD.IADD R10, R9, 0x1, -R10 ;  /* 0x00000001090a7824 */ /* 0x000fe200078e0a0a */
[----:B------:R-:W-:-:S02]  /*0180*/  LOP3.LUT R6, R6, 0xffffffc, RZ, 0xc0, !PT ;  /* 0x0ffffffc06067812 */ /* 0x000fc400078ec0ff */
[----:B------:R-:W-:Y:S01]  /*0190*/  CS2R R8, SRZ ;  /* 0x0000000000087805 */ /* 0x000fe2000001ff00 */
[----:B------:R-:W-:Y:S02]  /*01a0*/  IMAD R7, R10, 0x4, R7 ;  /* 0x000000040a077824 */ /* 0x000fe400078e0207 */
[----:B------:R-:W-:-:S03]  /*01b0*/  IMAD.IADD R6, R11, 0x1, -R6 ;  /* 0x000000010b067824 */ /* 0x000fc600078e0a06 */
[----:B------:R-:W2:Y:S01]  /*01c0*/  @!P0 LDG.E.EL R9, desc[UR4][R4.64] ;  /* 0x0000000404098981 */ /* 0x000ea2000c2e1900 */
[----:B------:R-:W-:-:S04]  /*01d0*/  IMAD R7, R6, 0x10, R7 ;  /* 0x0000001006077824 */ /* 0x000fc800078e0207 */
[----:B-1----:R-:W-:Y:S02]  /*01e0*/  IMAD.WIDE R2, R7, 0x4, R2 ;  /* 0x0000000407027825 */ /* 0x002fe400078e0202 */
[----:B------:R-:W1:Y:S03]  /*01f0*/  LDC.64 R6, c[0x0][0x220] ;  /* 0x00008800ff067b82 */ /* 0x000e660000000a00 */
[----:B------:R-:W2:Y:S01]  /*0200*/  @!P0 LDG.E R8, desc[UR4][R2.64] ;  /* 0x0000000402088981 */ /* 0x000ea2000c1e1900 */
[----:B-1----:R-:W-:-:S04]  /*0210*/  IMAD.WIDE R6, R0, 0x4, R6 ;  /* 0x0000000400067825 */ /* 0x002fc800078e0206 */
[----:B--2---:R-:W-:Y:S01]  /*0220*/  FMUL R9, R9, R8 ;  /* 0x0000000809097220 */ /* 0x004fe20000400000 */
[----:B------:R-:W-:Y:S06]  /*0230*/  @P0 EXIT ;  /* 0x000000000000094d */ /* 0x000fec0003800000 */
[----:B------:R-:W-:Y:S01]  /*0240*/  STG.E desc[UR4][R6.64], R9 ;  /* 0x0000000906007986 */ /* 0x000fe2000c101904 */
[----:B------:R-:W-:Y:S05]  /*0250*/  EXIT ;  /* 0x000000000000794d */ /* 0x000fea0003800000 */
.L_x_0:
[----:B------:R-:W-:-:S00]  /*0260*/  BRA `(.L_x_0) ;  /* 0xfffffffc00fc7947 */ /* 0x000fc0000383ffff */
[----:B------:R-:W-:-:S00]  /*0270*/  NOP ;  /* 0x0000000000007918 */ /* 0x000fc00000000000 */
        /* <DEDUP_REMOVED lines=8> */
.L_x_1:


//--------------------- .nv.constant0.triton_poi_fused_clone_mul_8 --------------------------
	.section	.nv.constant0.triton_poi_fused_clone_mul_8,"a",@progbits
	.sectionflags	@""
	.align	4
.nv.constant0.triton_poi_fused_clone_mul_8:
	.zero		556
